def matmul_kernel(
    a_ptr,
    b_ptr,
    c_ptr,
    M,
    N,
    K,
    stride_am,
    stride_ak,
    stride_bk,
    stride_bn,
    stride_cm,
    stride_cn,
    BLOCK_M: tl.constexpr,
    BLOCK_N: tl.constexpr,
    BLOCK_K: tl.constexpr,
    GROUP_M: tl.constexpr,
):
    pid = tl.program_id(axis=0)
    num_pid_m = tl.cdiv(M, BLOCK_M)
    num_pid_n = tl.cdiv(N, BLOCK_N)
    num_pid_in_group = GROUP_M * num_pid_n
    group_id = pid // num_pid_in_group
    first_pid_m = group_id * GROUP_M
    group_size_m = min(num_pid_m - first_pid_m, GROUP_M)
    pid_m = first_pid_m + ((pid % num_pid_in_group) % group_size_m)
    pid_n = (pid % num_pid_in_group) // group_size_m

    offs_am = (pid_m * BLOCK_M + tl.arange(0, BLOCK_M)) % M
    offs_bn = (pid_n * BLOCK_N + tl.arange(0, BLOCK_N)) % N
    offs_k = tl.arange(0, BLOCK_K)
    a_ptrs = a_ptr + offs_am[:, None] * stride_am + offs_k[None, :] * stride_ak
    b_ptrs = b_ptr + offs_k[:, None] * stride_bk + offs_bn[None, :] * stride_bn

    acc = tl.zeros((BLOCK_M, BLOCK_N), dtype=tl.float32)
    for kk in range(0, tl.cdiv(K, BLOCK_K)):
        a = tl.load(a_ptrs, mask=offs_k[None, :] < K - kk * BLOCK_K, other=0.0)
        b = tl.load(b_ptrs, mask=offs_k[:, None] < K - kk * BLOCK_K, other=0.0)
        acc = tl.dot(a, b, acc)
        a_ptrs += BLOCK_K * stride_ak
        b_ptrs += BLOCK_K * stride_bk

    c = acc.to(c_ptr.dtype.element_ty)
    offs_cm = pid_m * BLOCK_M + tl.arange(0, BLOCK_M)
    offs_cn = pid_n * BLOCK_N + tl.arange(0, BLOCK_N)
    c_ptrs = c_ptr + offs_cm[:, None] * stride_cm + offs_cn[None, :] * stride_cn
    mask = (offs_cm[:, None] < M) & (offs_cn[None, :] < N)
    tl.store(c_ptrs, c, mask=mask)

# config = {"BLOCK_K": 32, "BLOCK_M": 32, "BLOCK_N": 32, "GROUP_M": 8, "arch": "sm_100", "dtype": "fp16", "num_ctas": 1, "num_stages": 2, "num_warps": 8}
# arch = sm_100


// ===== COMPILED SASS (sm_100a) =====

	.target	sm_100a

	.elftype	@"ET_EXEC"


//--------------------- .note.nv.tkinfo           --------------------------
	.section	.note.nv.tkinfo,"",@"SHT_NOTE"
	.sectionflags	@"SHF_NOTE_NV_TKINFO"
	.tkinfo
        /*0018*/ 	.word	0x00000081
        /*0030*/ 	.string	""
        /*0030*/ 	.string	"ptxas-blackwell"
        /*0030*/ 	.string	"Cuda compilation tools, release 12.9, V12.9.86"
        /*0030*/ 	.string	"Build cuda_12.9.r12.9/compiler.36037853_0"
        /*0030*/ 	.string	"-v  -suppress-debug-info  -lineinfo  -arch sm_100a "



//--------------------- .note.nv.cuver            --------------------------
	.section	.note.nv.cuver,"",@"SHT_NOTE"
	.sectionflags	@"SHF_NOTE_NV_CUVER"
        /*0018*/ 	.short	0x0001
        /*001a*/ 	.short	0x0064
        /*001c*/ 	.short	0x0001
        /*001e*/ 	.short	0x0000
        /*0020*/ 	.short	0x0001
        /*0022*/ 	.short	0x0000


//--------------------- .nv.info                  --------------------------
	.section	.nv.info,"",@"SHT_CUDA_INFO"
	.align	4


	//----- nvinfo : EIATTR_REGCOUNT
	.align		4
        /*0000*/ 	.byte	0x04, 0x2f
        /*0002*/ 	.short	(.L_1 - .L_0)
	.align		4
.L_0:
        /*0004*/ 	.word	index@(matmul_kernel)
        /*0008*/ 	.word	0x0000003e


	//----- nvinfo : EIATTR_FRAME_SIZE
	.align		4
.L_1:
        /*000c*/ 	.byte	0x04, 0x11
        /*000e*/ 	.short	(.L_3 - .L_2)
	.align		4
.L_2:
        /*0010*/ 	.word	index@(matmul_kernel)
        /*0014*/ 	.word	0x00000000


	//----- nvinfo : EIATTR_MIN_STACK_SIZE
	.align		4
.L_3:
        /*0018*/ 	.byte	0x04, 0x12
        /*001a*/ 	.short	(.L_5 - .L_4)
	.align		4
.L_4:
        /*001c*/ 	.word	index@(matmul_kernel)
        /*0020*/ 	.word	0x00000000
.L_5:


//--------------------- .nv.info.matmul_kernel    --------------------------
	.section	.nv.info.matmul_kernel,"",@"SHT_CUDA_INFO"
	.sectionflags	@""
	.align	4


	//----- nvinfo : EIATTR_CUDA_API_VERSION
	.align		4
        /*0000*/ 	.byte	0x04, 0x37
        /*0002*/ 	.short	(.L_7 - .L_6)
.L_6:
        /*0004*/ 	.word	0x00000081


	//----- nvinfo : EIATTR_KPARAM_INFO
	.align		4
.L_7:
        /*0008*/ 	.byte	0x04, 0x17
        /*000a*/ 	.short	(.L_9 - .L_8)
.L_8:
        /*000c*/ 	.word	0x00000000
        /*0010*/ 	.short	0x000d
        /*0012*/ 	.short	0x0048
        /*0014*/ 	.byte	0x00, 0xf4, 0x21, 0x00


	//----- nvinfo : EIATTR_KPARAM_INFO
	.align		4
.L_9:
        /*0018*/ 	.byte	0x04, 0x17
        /*001a*/ 	.short	(.L_11 - .L_10)
.L_10:
        /*001c*/ 	.word	0x00000000
        /*0020*/ 	.short	0x000c
        /*0022*/ 	.short	0x0040
        /*0024*/ 	.byte	0x00, 0xf4, 0x21, 0x00


	//----- nvinfo : EIATTR_KPARAM_INFO
	.align		4
.L_11:
        /*0028*/ 	.byte	0x04, 0x17
        /*002a*/ 	.short	(.L_13 - .L_12)
.L_12:
        /*002c*/ 	.word	0x00000000
        /*0030*/ 	.short	0x000b
        /*0032*/ 	.short	0x0038
        /*0034*/ 	.byte	0x00, 0xf0, 0x11, 0x00


	//----- nvinfo : EIATTR_KPARAM_INFO
	.align		4
.L_13:
        /*0038*/ 	.byte	0x04, 0x17
        /*003a*/ 	.short	(.L_15 - .L_14)
.L_14:
        /*003c*/ 	.word	0x00000000
        /*0040*/ 	.short	0x000a
        /*0042*/ 	.short	0x0034
        /*0044*/ 	.byte	0x00, 0xf0, 0x11, 0x00


	//----- nvinfo : EIATTR_KPARAM_INFO
	.align		4
.L_15:
        /*0048*/ 	.byte	0x04, 0x17
        /*004a*/ 	.short	(.L_17 - .L_16)
.L_16:
        /*004c*/ 	.word	0x00000000
        /*0050*/ 	.short	0x0009
        /*0052*/ 	.short	0x0030
        /*0054*/ 	.byte	0x00, 0xf0, 0x11, 0x00


	//----- nvinfo : EIATTR_KPARAM_INFO
	.align		4
.L_17:
        /*0058*/ 	.byte	0x04, 0x17
        /*005a*/ 	.short	(.L_19 - .L_18)
.L_18:
        /*005c*/ 	.word	0x00000000
        /*0060*/ 	.short	0x0008
        /*0062*/ 	.short	0x002c
        /*0064*/ 	.byte	0x00, 0xf0, 0x11, 0x00


	//----- nvinfo : EIATTR_KPARAM_INFO
	.align		4
.L_19:
        /*0068*/ 	.byte	0x04, 0x17
        /*006a*/ 	.short	(.L_21 - .L_20)
.L_20:
        /*006c*/ 	.word	0x00000000
        /*0070*/ 	.short	0x0007
        /*0072*/ 	.short	0x0028
        /*0074*/ 	.byte	0x00, 0xf0, 0x11, 0x00


	//----- nvinfo : EIATTR_KPARAM_INFO
	.align		4
.L_21:
        /*0078*/ 	.byte	0x04, 0x17
        /*007a*/ 	.short	(.L_23 - .L_22)
.L_22:
        /*007c*/ 	.word	0x00000000
        /*0080*/ 	.short	0x0006
        /*0082*/ 	.short	0x0024
        /*0084*/ 	.byte	0x00, 0xf0, 0x11, 0x00


	//----- nvinfo : EIATTR_KPARAM_INFO
	.align		4
.L_23:
        /*0088*/ 	.byte	0x04, 0x17
        /*008a*/ 	.short	(.L_25 - .L_24)
.L_24:
        /*008c*/ 	.word	0x00000000
        /*0090*/ 	.short	0x0005
        /*0092*/ 	.short	0x0020
        /*0094*/ 	.byte	0x00, 0xf0, 0x11, 0x00


	//----- nvinfo : EIATTR_KPARAM_INFO
	.align		4
.L_25:
        /*0098*/ 	.byte	0x04, 0x17
        /*009a*/ 	.short	(.L_27 - .L_26)
.L_26:
        /*009c*/ 	.word	0x00000000
        /*00a0*/ 	.short	0x0004
        /*00a2*/ 	.short	0x001c
        /*00a4*/ 	.byte	0x00, 0xf0, 0x11, 0x00


	//----- nvinfo : EIATTR_KPARAM_INFO
	.align		4
.L_27:
        /*00a8*/ 	.byte	0x04, 0x17
        /*00aa*/ 	.short	(.L_29 - .L_28)
.L_28:
        /*00ac*/ 	.word	0x00000000
        /*00b0*/ 	.short	0x0003
        /*00b2*/ 	.short	0x0018
        /*00b4*/ 	.byte	0x00, 0xf0, 0x11, 0x00


	//----- nvinfo : EIATTR_KPARAM_INFO
	.align		4
.L_29:
        /*00b8*/ 	.byte	0x04, 0x17
        /*00ba*/ 	.short	(.L_31 - .L_30)
.L_30:
        /*00bc*/ 	.word	0x00000000
        /*00c0*/ 	.short	0x0002
        /*00c2*/ 	.short	0x0010
        /*00c4*/ 	.byte	0x00, 0xf4, 0x21, 0x00


	//----- nvinfo : EIATTR_KPARAM_INFO
	.align		4
.L_31:
        /*00c8*/ 	.byte	0x04, 0x17
        /*00ca*/ 	.short	(.L_33 - .L_32)
.L_32:
        /*00cc*/ 	.word	0x00000000
        /*00d0*/ 	.short	0x0001
        /*00d2*/ 	.short	0x0008
        /*00d4*/ 	.byte	0x00, 0xf4, 0x21, 0x00


	//----- nvinfo : EIATTR_KPARAM_INFO
	.align		4
.L_33:
        /*00d8*/ 	.byte	0x04, 0x17
        /*00da*/ 	.short	(.L_35 - .L_34)
.L_34:
        /*00dc*/ 	.word	0x00000000
        /*00e0*/ 	.short	0x0000
        /*00e2*/ 	.short	0x0000
        /*00e4*/ 	.byte	0x00, 0xf4, 0x21, 0x00


	//----- nvinfo : EIATTR_SPARSE_MMA_MASK
	.align		4
.L_35:
        /*00e8*/ 	.byte	0x03, 0x50
        /*00ea*/ 	.short	0x0000


	//----- nvinfo : EIATTR_MAXREG_COUNT
	.align		4
        /*00ec*/ 	.byte	0x03, 0x1b
        /*00ee*/ 	.short	0x00ff


	//----- nvinfo : EIATTR_NUM_BARRIERS
	.align		4
        /*00f0*/ 	.byte	0x02, 0x4c
        /*00f2*/ 	.byte	0x01
	.zero		1


	//----- nvinfo : EIATTR_VRC_CTA_INIT_COUNT
	.align		4
        /*00f4*/ 	.byte	0x02, 0x4a
	.zero		1
	.zero		1


	//----- nvinfo : EIATTR_EXIT_INSTR_OFFSETS
	.align		4
        /*00f8*/ 	.byte	0x04, 0x1c
        /*00fa*/ 	.short	(.L_37 - .L_36)


	//   ....[0]....
.L_36:
        /*00fc*/ 	.word	0x000015e0


	//   ....[1]....
        /*0100*/ 	.word	0x00001610


	//----- nvinfo : EIATTR_REQNTID
	.align		4
.L_37:
        /*0104*/ 	.byte	0x04, 0x10
        /*0106*/ 	.short	(.L_39 - .L_38)
.L_38:
        /*0108*/ 	.word	0x00000100
        /*010c*/ 	.word	0x00000001
        /*0110*/ 	.word	0x00000001


	//----- nvinfo : EIATTR_CBANK_PARAM_SIZE
	.align		4
.L_39:
        /*0114*/ 	.byte	0x03, 0x19
        /*0116*/ 	.short	0x0050


	//----- nvinfo : EIATTR_PARAM_CBANK
	.align		4
        /*0118*/ 	.byte	0x04, 0x0a
        /*011a*/ 	.short	(.L_41 - .L_40)
	.align		4
.L_40:
        /*011c*/ 	.word	index@(.nv.constant0.matmul_kernel)
        /*0120*/ 	.short	0x0380
        /*0122*/ 	.short	0x0050


	//----- nvinfo : EIATTR_SW_WAR
	.align		4
.L_41:
        /*0124*/ 	.byte	0x04, 0x36
        /*0126*/ 	.short	(.L_43 - .L_42)
.L_42:
        /*0128*/ 	.word	0x00000008
.L_43:


//--------------------- .nv.compat                --------------------------
	.section	.nv.compat,"",@"SHT_CUDA_COMPAT_INFO"
	.align	4
        /*0000*/ 	.byte	0x02, 0x02, 0x01, 0x00, 0x02, 0x05, 0x05, 0x00, 0x02, 0x03, 0x00, 0x00, 0x02, 0x06, 0x01, 0x00


//--------------------- .nv.callgraph             --------------------------
	.section	.nv.callgraph,"",@"SHT_CUDA_CALLGRAPH"
	.align	4
	.sectionentsize	8
	.align		4
        /*0000*/ 	.word	0x00000000
	.align		4
        /*0004*/ 	.word	0xffffffff
	.align		4
        /*0008*/ 	.word	0x00000000
	.align		4
        /*000c*/ 	.word	0xfffffffe
	.align		4
        /*0010*/ 	.word	0x00000000
	.align		4
        /*0014*/ 	.word	0xfffffffd
	.align		4
        /*0018*/ 	.word	0x00000000
	.align		4
        /*001c*/ 	.word	0xfffffffc


//--------------------- .text.matmul_kernel       --------------------------
	.section	.text.matmul_kernel,"ax",@progbits
	.align	128
        .global         matmul_kernel
        .type           matmul_kernel,@function
        .size           matmul_kernel,(.L_x_3 - matmul_kernel)
        .other          matmul_kernel,@"STO_CUDA_ENTRY STV_DEFAULT"
matmul_kernel:
.text.matmul_kernel:
[----:B------:R-:W0:Y:S08]  /*0000*/  LDC R1, c[0x0][0x37c] ;  /* 0x0000df00ff017b82 */ /* 0x000e300000000800 */
[----:B------:R-:W1:Y:S01]  /*0010*/  LDC.64 R16, c[0x0][0x398] ;  /* 0x0000e600ff107b82 */ /* 0x000e620000000a00 */
[----:B------:R-:W2:Y:S01]  /*0020*/  S2R R5, SR_CTAID.X ;  /* 0x0000000000057919 */ /* 0x000ea20000002500 */
[----:B------:R-:W-:Y:S01]  /*0030*/  UMOV UR4, 0x400 ;  /* 0x0000040000047882 */ /* 0x000fe20000000000 */
[----:B------:R-:W3:Y:S01]  /*0040*/  LDCU.64 UR6, c[0x0][0x358] ;  /* 0x00006b00ff0677ac */ /* 0x000ee20008000a00 */
[----:B------:R-:W4:Y:S04]  /*0050*/  S2R R11, SR_TID.X ;  /* 0x00000000000b7919 */ /* 0x000f280000002100 */
[----:B------:R-:W5:Y:S08]  /*0060*/  LDC R40, c[0x0][0x3a0] ;  /* 0x0000e800ff287b82 */ /* 0x000f700000000800 */
[----:B------:R-:W0:Y:S01]  /*0070*/  S2UR UR5, SR_CgaCtaId ;  /* 0x00000000000579c3 */ /* 0x000e220000008800 */
[----:B-1----:R-:W-:-:S05]  /*0080*/  VIADD R0, R17, 0x1f ;  /* 0x0000001f11007836 */ /* 0x002fca0000000000 */
[----:B------:R-:W-:Y:S01]  /*0090*/  SHF.R.S32.HI R3, RZ, 0x1f, R0 ;  /* 0x0000001fff037819 */ /* 0x000fe20000011400 */
[----:B-----5:R-:W-:-:S03]  /*00a0*/  VIADD R40, R40, 0x1f ;  /* 0x0000001f28287836 */ /* 0x020fc60000000000 */
[----:B------:R-:W-:Y:S02]  /*00b0*/  LEA.HI R3, R3, R0, RZ, 0x5 ;  /* 0x0000000003037211 */ /* 0x000fe400078f28ff */
[----:B--2---:R-:W-:Y:S02]  /*00c0*/  IABS R8, R5 ;  /* 0x0000000500087213 */ /* 0x004fe40000000000 */
[----:B------:R-:W-:Y:S01]  /*00d0*/  SHF.R.S32.HI R3, RZ, 0x5, R3 ;  /* 0x00000005ff037819 */ /* 0x000fe20000011403 */
[----:B0-----:R-:W-:-:S04]  /*00e0*/  ULEA UR4, UR5, UR4, 0x18 ;  /* 0x0000000405047291 */ /* 0x001fc8000f8ec0ff */
[----:B------:R-:W-:-:S05]  /*00f0*/  IMAD.SHL.U32 R4, R3, 0x8, RZ ;  /* 0x0000000803047824 */ /* 0x000fca00078e00ff */
[-C--:B------:R-:W-:Y:S02]  /*0100*/  IABS R7, R4.reuse ;  /* 0x0000000400077213 */ /* 0x080fe40000000000 */
[----:B------:R-:W-:Y:S02]  /*0110*/  IABS R10, R4 ;  /* 0x00000004000a7213 */ /* 0x000fe40000000000 */
[----:B------:R-:W0:Y:S08]  /*0120*/  I2F.RP R0, R7 ;  /* 0x0000000700007306 */ /* 0x000e300000209400 */
[----:B0-----:R-:W0:Y:S02]  /*0130*/  MUFU.RCP R0, R0 ;  /* 0x0000000000007308 */ /* 0x001e240000001000 */
[----:B0-----:R-:W-:-:S02]  /*0140*/  VIADD R2, R0, 0xffffffe ;  /* 0x0ffffffe00027836 */ /* 0x001fc40000000000 */
[----:B------:R-:W-:-:S04]  /*0150*/  IMAD.MOV R0, RZ, RZ, -R10 ;  /* 0x000000ffff007224 */ /* 0x000fc800078e0a0a */
[----:B------:R0:W1:Y:S02]  /*0160*/  F2I.FTZ.U32.TRUNC.NTZ R3, R2 ;  /* 0x0000000200037305 */ /* 0x000064000021f000 */
[----:B0-----:R-:W-:Y:S02]  /*0170*/  IMAD.MOV.U32 R2, RZ, RZ, RZ ;  /* 0x000000ffff027224 */ /* 0x001fe400078e00ff */
[----:B-1----:R-:W-:-:S04]  /*0180*/  IMAD.MOV R6, RZ, RZ, -R3 ;  /* 0x000000ffff067224 */ /* 0x002fc800078e0a03 */
[----:B------:R-:W-:Y:S02]  /*0190*/  IMAD R9, R6, R7, RZ ;  /* 0x0000000706097224 */ /* 0x000fe400078e02ff */
[----:B------:R-:W-:Y:S02]  /*01a0*/  IMAD.MOV.U32 R6, RZ, RZ, R8 ;  /* 0x000000ffff067224 */ /* 0x000fe400078e0008 */
[----:B------:R-:W-:-:S06]  /*01b0*/  IMAD.HI.U32 R3, R3, R9, R2 ;  /* 0x0000000903037227 */ /* 0x000fcc00078e0002 */
[----:B------:R-:W-:-:S04]  /*01c0*/  IMAD.HI.U32 R3, R3, R6, RZ ;  /* 0x0000000603037227 */ /* 0x000fc800078e00ff */
[----:B------:R-:W-:-:S05]  /*01d0*/  IMAD R0, R3, R0, R6 ;  /* 0x0000000003007224 */ /* 0x000fca00078e0206 */
[----:B------:R-:W-:-:S13]  /*01e0*/  ISETP.GT.U32.AND P1, PT, R7, R0, PT ;  /* 0x000000000700720c */ /* 0x000fda0003f24070 */
[----:B------:R-:W-:Y:S02]  /*01f0*/  @!P1 IMAD.IADD R0, R0, 0x1, -R7 ;  /* 0x0000000100009824 */ /* 0x000fe400078e0a07 */
[----:B------:R-:W-:Y:S01]  /*0200*/  @!P1 VIADD R3, R3, 0x1 ;  /* 0x0000000103039836 */ /* 0x000fe20000000000 */
[----:B------:R-:W-:Y:S02]  /*0210*/  ISETP.NE.AND P1, PT, R4, RZ, PT ;  /* 0x000000ff0400720c */ /* 0x000fe40003f25270 */
[----:B------:R-:W-:Y:S02]  /*0220*/  ISETP.GE.U32.AND P0, PT, R0, R7, PT ;  /* 0x000000070000720c */ /* 0x000fe40003f06070 */
[----:B------:R-:W-:-:S04]  /*0230*/  LOP3.LUT R0, R5, R4, RZ, 0x3c, !PT ;  /* 0x0000000405007212 */ /* 0x000fc800078e3cff */
[----:B------:R-:W-:Y:S01]  /*0240*/  ISETP.GE.AND P2, PT, R0, RZ, PT ;  /* 0x000000ff0000720c */ /* 0x000fe20003f46270 */
[----:B------:R-:W-:-:S06]  /*0250*/  VIADD R0, R16, 0x1f ;  /* 0x0000001f10007836 */ /* 0x000fcc0000000000 */
[----:B------:R-:W-:-:S04]  /*0260*/  @P0 VIADD R3, R3, 0x1 ;  /* 0x0000000103030836 */ /* 0x000fc80000000000 */
[----:B------:R-:W-:Y:S01]  /*0270*/  IMAD.MOV.U32 R2, RZ, RZ, R3 ;  /* 0x000000ffff027224 */ /* 0x000fe200078e0003 */
[----:B------:R-:W-:-:S03]  /*0280*/  SHF.R.S32.HI R3, RZ, 0x1f, R0 ;  /* 0x0000001fff037819 */ /* 0x000fc60000011400 */
[----:B------:R-:W-:Y:S01]  /*0290*/  @!P2 IMAD.MOV R2, RZ, RZ, -R2 ;  /* 0x000000ffff02a224 */ /* 0x000fe200078e0a02 */
[----:B------:R-:W-:Y:S02]  /*02a0*/  @!P1 LOP3.LUT R2, RZ, R4, RZ, 0x33, !PT ;  /* 0x00000004ff029212 */ /* 0x000fe400078e33ff */
[----:B------:R-:W-:-:S03]  /*02b0*/  LEA.HI R3, R3, R0, RZ, 0x5 ;  /* 0x0000000003037211 */ /* 0x000fc600078f28ff */
[----:B------:R-:W-:Y:S02]  /*02c0*/  IMAD.SHL.U32 R13, R2, 0x8, RZ ;  /* 0x00000008020d7824 */ /* 0x000fe400078e00ff */
[----:B------:R-:W-:-:S03]  /*02d0*/  IMAD.MOV R2, RZ, RZ, -R2 ;  /* 0x000000ffff027224 */ /* 0x000fc600078e0a02 */
[----:B------:R-:W-:Y:S01]  /*02e0*/  LEA.HI.SX32 R3, R3, -R13, 0x1b ;  /* 0x8000000d03037211 */ /* 0x000fe200078fdaff */
[----:B------:R-:W-:-:S03]  /*02f0*/  IMAD R4, R4, R2, R5 ;  /* 0x0000000204047224 */ /* 0x000fc600078e0205 */
[----:B------:R-:W-:Y:S02]  /*0300*/  VIMNMX R15, PT, PT, R3, 0x8, PT ;  /* 0x00000008030f7848 */ /* 0x000fe40003fe0100 */
[----:B------:R-:W-:Y:S02]  /*0310*/  IABS R9, R4 ;  /* 0x0000000400097213 */ /* 0x000fe40000000000 */
[----:B------:R-:W-:-:S04]  /*0320*/  IABS R7, R15 ;  /* 0x0000000f00077213 */ /* 0x000fc80000000000 */
[----:B------:R-:W0:Y:S08]  /*0330*/  I2F.RP R0, R7 ;  /* 0x0000000700007306 */ /* 0x000e300000209400 */
[----:B0-----:R-:W0:Y:S02]  /*0340*/  MUFU.RCP R0, R0 ;  /* 0x0000000000007308 */ /* 0x001e240000001000 */
[----:B0-----:R-:W-:-:S06]  /*0350*/  VIADD R3, R0, 0xffffffe ;  /* 0x0ffffffe00037836 */ /* 0x001fcc0000000000 */
[----:B------:R-:W0:Y:S02]  /*0360*/  F2I.FTZ.U32.TRUNC.NTZ R3, R3 ;  /* 0x0000000300037305 */ /* 0x000e24000021f000 */
[----:B0-----:R-:W-:-:S04]  /*0370*/  IMAD.MOV R6, RZ, RZ, -R3 ;  /* 0x000000ffff067224 */ /* 0x001fc800078e0a03 */
[----:B------:R-:W-:Y:S01]  /*0380*/  IMAD.MOV.U32 R2, RZ, RZ, R6 ;  /* 0x000000ffff027224 */ /* 0x000fe200078e0006 */
[----:B------:R-:W-:-:S03]  /*0390*/  IABS R6, R15 ;  /* 0x0000000f00067213 */ /* 0x000fc60000000000 */
[----:B------:R-:W-:Y:S02]  /*03a0*/  IMAD R5, R2, R7, RZ ;  /* 0x0000000702057224 */ /* 0x000fe400078e02ff */
[----:B------:R-:W-:Y:S02]  /*03b0*/  IMAD.MOV.U32 R2, RZ, RZ, RZ ;  /* 0x000000ffff027224 */ /* 0x000fe400078e00ff */
[----:B------:R-:W-:Y:S02]  /*03c0*/  IMAD.MOV R0, RZ, RZ, -R6 ;  /* 0x000000ffff007224 */ /* 0x000fe400078e0a06 */
[----:B------:R-:W-:Y:S01]  /*03d0*/  IMAD.HI.U32 R2, R3, R5, R2 ;  /* 0x0000000503027227 */ /* 0x000fe200078e0002 */
[----:B----4-:R-:W-:-:S04]  /*03e0*/  SHF.R.U32.HI R3, RZ, 0x5, R11 ;  /* 0x00000005ff037819 */ /* 0x010fc8000001160b */
[----:B------:R-:W-:Y:S01]  /*03f0*/  SGXT.U32 R3, R3, 0x3 ;  /* 0x000000030303781a */ /* 0x000fe20000000000 */
        /* <DEDUP_REMOVED lines=8> */
[----:B------:R-:W-:-:S07]  /*0480*/  ISETP.GE.AND P2, PT, R0, RZ, PT ;  /* 0x000000ff0000720c */ /* 0x000fce0003f46270 */
[----:B------:R-:W-:Y:S01]  /*0490*/  @P0 VIADD R2, R2, 0x1 ;  /* 0x0000000102020836 */ /* 0x000fe20000000000 */
[----:B------:R-:W-:-:S03]  /*04a0*/  ISETP.GT.AND P0, PT, R40, 0x1f, PT ;  /* 0x0000001f2800780c */ /* 0x000fc60003f04270 */
[----:B------:R-:W-:Y:S01]  /*04b0*/  IMAD.MOV.U32 R6, RZ, RZ, R2 ;  /* 0x000000ffff067224 */ /* 0x000fe200078e0002 */
[----:B------:R-:W-:-:S03]  /*04c0*/  LEA.HI R2, R11, 0x18, RZ, 0x1b ;  /* 0x000000180b027811 */ /* 0x000fc600078fd8ff */
[----:B------:R-:W-:Y:S01]  /*04d0*/  @!P2 IMAD.MOV R6, RZ, RZ, -R6 ;  /* 0x000000ffff06a224 */ /* 0x000fe200078e0a06 */
[----:B------:R-:W-:-:S05]  /*04e0*/  @!P1 LOP3.LUT R6, RZ, R15, RZ, 0x33, !PT ;  /* 0x0000000fff069212 */ /* 0x000fca00078e33ff */
[----:B------:R-:W-:Y:S01]  /*04f0*/  IMAD.MOV R0, RZ, RZ, -R6 ;  /* 0x000000ffff007224 */ /* 0x000fe200078e0a06 */
[----:B------:R-:W-:Y:S01]  /*0500*/  @!P0 PRMT R12, RZ, 0x7610, R12 ;  /* 0x00007610ff0c8816 */ /* 0x000fe2000000000c */
[----:B------:R-:W-:Y:S01]  /*0510*/  IMAD.SHL.U32 R10, R6, 0x20, RZ ;  /* 0x00000020060a7824 */ /* 0x000fe200078e00ff */
[----:B------:R-:W-:Y:S01]  /*0520*/  @!P0 PRMT R18, RZ, 0x7610, R18 ;  /* 0x00007610ff128816 */ /* 0x000fe20000000012 */
[----:B------:R-:W-:Y:S01]  /*0530*/  IMAD R0, R15, R0, R4 ;  /* 0x000000000f007224 */ /* 0x000fe200078e0204 */
[----:B------:R-:W-:Y:S01]  /*0540*/  @!P0 PRMT R12, R12, 0x5410, RZ ;  /* 0x000054100c0c8816 */ /* 0x000fe200000000ff */
[----:B------:R-:W-:Y:S01]  /*0550*/  IMAD.IADD R9, R2, 0x1, R10 ;  /* 0x0000000102097824 */ /* 0x000fe200078e020a */
[C---:B------:R-:W-:Y:S01]  /*0560*/  LOP3.LUT R6, R10.reuse, R3, RZ, 0xfc, !PT ;  /* 0x000000030a067212 */ /* 0x040fe200078efcff */
[----:B------:R-:W-:Y:S01]  /*0570*/  IMAD.IADD R13, R13, 0x1, R0 ;  /* 0x000000010d0d7824 */ /* 0x000fe200078e0200 */
[C---:B------:R-:W-:Y:S01]  /*0580*/  LOP3.LUT R0, R11.reuse, 0x1f, RZ, 0xc0, !PT ;  /* 0x0000001f0b007812 */ /* 0x040fe200078ec0ff */
[C---:B------:R-:W-:Y:S01]  /*0590*/  @!P0 IMAD.SHL.U32 R4, R11.reuse, 0x20, RZ ;  /* 0x000000200b048824 */ /* 0x040fe200078e00ff */
[C-C-:B------:R-:W-:Y:S01]  /*05a0*/  LOP3.LUT R7, R10.reuse, 0x8, R3.reuse, 0xfe, !PT ;  /* 0x000000080a077812 */ /* 0x140fe200078efe03 */
[----:B------:R-:W-:Y:S01]  /*05b0*/  @!P0 IMAD.SHL.U32 R5, R11, 0x40, RZ ;  /* 0x000000400b058824 */ /* 0x000fe200078e00ff */
[----:B------:R-:W-:Y:S01]  /*05c0*/  LOP3.LUT R8, R10, 0x10, R3, 0xfe, !PT ;  /* 0x000000100a087812 */ /* 0x000fe200078efe03 */
[----:B------:R-:W-:Y:S01]  /*05d0*/  IMAD R10, R13, 0x20, R0 ;  /* 0x000000200d0a7824 */ /* 0x000fe200078e0200 */
[----:B------:R-:W-:Y:S01]  /*05e0*/  @!P0 PRMT R18, R18, 0x5410, RZ ;  /* 0x0000541012128816 */ /* 0x000fe200000000ff */
[----:B---3--:R-:W-:Y:S06]  /*05f0*/  @!P0 BRA `(.L_x_0) ;  /* 0x0000000c001c8947 */ /* 0x008fec0003800000 */
[----:B------:R-:W-:Y:S01]  /*0600*/  IABS R12, R17 ;  /* 0x00000011000c7213 */ /* 0x000fe20000000000 */
[----:B------:R-:W0:Y:S01]  /*0610*/  LDC R38, c[0x0][0x3a8] ;  /* 0x0000ea00ff267b82 */ /* 0x000e220000000800 */
[----:B------:R-:W-:Y:S01]  /*0620*/  IABS R13, R16 ;  /* 0x00000010000d7213 */ /* 0x000fe20000000000 */
[----:B------:R-:W-:Y:S01]  /*0630*/  IMAD.SHL.U32 R29, R11, 0x10, RZ ;  /* 0x000000100b1d7824 */ /* 0x000fe200078e00ff */
[----:B------:R-:W1:Y:S01]  /*0640*/  I2F.RP R18, R12 ;  /* 0x0000000c00127306 */ /* 0x000e620000209400 */
[----:B------:R-:W-:Y:S01]  /*0650*/  IABS R20, R9 ;  /* 0x0000000900147213 */ /* 0x000fe20000000000 */
[----:B------:R-:W2:Y:S01]  /*0660*/  LDCU UR8, c[0x0][0x3b0] ;  /* 0x00007600ff0877ac */ /* 0x000ea20008000800 */
[----:B------:R-:W-:Y:S02]  /*0670*/  IABS R23, R7 ;  /* 0x0000000700177213 */ /* 0x000fe40000000000 */
[----:B------:R-:W-:Y:S01]  /*0680*/  IABS R25, R6 ;  /* 0x0000000600197213 */ /* 0x000fe20000000000 */
[----:B------:R-:W3:Y:S01]  /*0690*/  LDCU.128 UR12, c[0x0][0x380] ;  /* 0x00007000ff0c77ac */ /* 0x000ee20008000c00 */
[----:B------:R-:W-:Y:S01]  /*06a0*/  ISETP.GE.AND P5, PT, R6, RZ, PT ;  /* 0x000000ff0600720c */ /* 0x000fe20003fa6270 */
[----:B------:R-:W4:Y:S01]  /*06b0*/  I2F.RP R19, R13 ;  /* 0x0000000d00137306 */ /* 0x000f220000209400 */
[----:B------:R-:W5:Y:S01]  /*06c0*/  LDC R57, c[0x0][0x3ac] ;  /* 0x0000eb00ff397b82 */ /* 0x000f620000000800 */
[----:B------:R-:W-:Y:S01]  /*06d0*/  ISETP.GE.AND P6, PT, R10, RZ, PT ;  /* 0x000000ff0a00720c */ /* 0x000fe20003fc6270 */
[----:B------:R-:W0:Y:S01]  /*06e0*/  LDCU UR9, c[0x0][0x3a4] ;  /* 0x00007480ff0977ac */ /* 0x000e220008000800 */
[----:B------:R-:W-:Y:S01]  /*06f0*/  LOP3.LUT R26, R3, 0x10, RZ, 0xfc, !PT ;  /* 0x00000010031a7812 */ /* 0x000fe200078efcff */
[----:B------:R-:W0:Y:S03]  /*0700*/  LDCU UR5, c[0x0][0x3a0] ;  /* 0x00007400ff0577ac */ /* 0x000e260008000800 */
[----:B-1----:R-:W1:Y:S01]  /*0710*/  MUFU.RCP R18, R18 ;  /* 0x0000001200127308 */ /* 0x002e620000001000 */
[----:B0-----:R-:W-:-:S02]  /*0720*/  IMAD R49, R26, R38, RZ ;  /* 0x000000261a317224 */ /* 0x001fc400078e02ff */
[----:B------:R-:W-:-:S05]  /*0730*/  IMAD R47, R2, R38, RZ ;  /* 0x00000026022f7224 */ /* 0x000fca00078e02ff */
[----:B----4-:R-:W0:Y:S01]  /*0740*/  MUFU.RCP R19, R19 ;  /* 0x0000001300137308 */ /* 0x010e220000001000 */
[----:B------:R-:W-:Y:S02]  /*0750*/  IMAD R59, R3, R38, RZ ;  /* 0x00000026033b7224 */ /* 0x000fe400078e02ff */
[----:B-1----:R-:W-:Y:S02]  /*0760*/  VIADD R4, R18, 0xffffffe ;  /* 0x0ffffffe12047836 */ /* 0x002fe40000000000 */
[----:B-----5:R-:W-:-:S03]  /*0770*/  IMAD R55, R0, R57, RZ ;  /* 0x0000003900377224 */ /* 0x020fc600078e02ff */
[----:B------:R1:W4:Y:S01]  /*0780*/  F2I.FTZ.U32.TRUNC.NTZ R5, R4 ;  /* 0x0000000400057305 */ /* 0x000322000021f000 */
[----:B------:R-:W-:Y:S02]  /*0790*/  IMAD.SHL.U32 R57, R57, 0x20, RZ ;  /* 0x0000002039397824 */ /* 0x000fe400078e00ff */
[----:B0-----:R-:W-:-:S05]  /*07a0*/  VIADD R14, R19, 0xffffffe ;  /* 0x0ffffffe130e7836 */ /* 0x001fca0000000000 */
[----:B------:R0:W5:Y:S01]  /*07b0*/  F2I.FTZ.U32.TRUNC.NTZ R15, R14 ;  /* 0x0000000e000f7305 */ /* 0x000162000021f000 */
[----:B-1----:R-:W-:Y:S02]  /*07c0*/  IMAD.MOV.U32 R4, RZ, RZ, RZ ;  /* 0x000000ffff047224 */ /* 0x002fe400078e00ff */
[----:B----4-:R-:W-:Y:S02]  /*07d0*/  IMAD.MOV R21, RZ, RZ, -R5 ;  /* 0x000000ffff157224 */ /* 0x010fe400078e0a05 */
[----:B0-----:R-:W-:Y:S02]  /*07e0*/  IMAD.MOV.U32 R14, RZ, RZ, RZ ;  /* 0x000000ffff0e7224 */ /* 0x001fe400078e00ff */
[----:B------:R-:W-:Y:S02]  /*07f0*/  IMAD R21, R21, R12, RZ ;  /* 0x0000000c15157224 */ /* 0x000fe400078e02ff */
[----:B-----5:R-:W-:Y:S02]  /*0800*/  IMAD.MOV R22, RZ, RZ, -R15 ;  /* 0x000000ffff167224 */ /* 0x020fe400078e0a0f */
[----:B------:R-:W-:Y:S01]  /*0810*/  IMAD.HI.U32 R4, R5, R21, R4 ;  /* 0x0000001505047227 */ /* 0x000fe200078e0004 */
[----:B------:R-:W-:-:S03]  /*0820*/  IABS R21, R8 ;  /* 0x0000000800157213 */ /* 0x000fc60000000000 */
[----:B------:R-:W-:Y:S01]  /*0830*/  IMAD R19, R22, R13, RZ ;  /* 0x0000000d16137224 */ /* 0x000fe200078e02ff */
[----:B------:R-:W-:-:S03]  /*0840*/  IABS R22, R10 ;  /* 0x0000000a00167213 */ /* 0x000fc60000000000 */
[----:B------:R-:W-:-:S04]  /*0850*/  IMAD.HI.U32 R18, R15, R19, R14 ;  /* 0x000000130f127227 */ /* 0x000fc800078e000e */
[----:B------:R-:W-:Y:S02]  /*0860*/  IMAD.MOV.U32 R19, RZ, RZ, R20 ;  /* 0x000000ffff137224 */ /* 0x000fe400078e0014 */
[----:B------:R-:W-:-:S04]  /*0870*/  IMAD.HI.U32 R14, R4, R21, RZ ;  /* 0x00000015040e7227 */ /* 0x000fc800078e00ff */
[----:B------:R-:W-:-:S04]  /*0880*/  IMAD.HI.U32 R5, R4, R19, RZ ;  /* 0x0000001304057227 */ /* 0x000fc800078e00ff */
[----:B------:R-:W-:-:S04]  /*0890*/  IMAD.HI.U32 R15, R4, R23, RZ ;  /* 0x00000017040f7227 */ /* 0x000fc800078e00ff */
[----:B------:R-:W-:-:S04]  /*08a0*/  IMAD.HI.U32 R4, R4, R25, RZ ;  /* 0x0000001904047227 */ /* 0x000fc800078e00ff */
[----:B------:R-:W-:-:S04]  /*08b0*/  IMAD.HI.U32 R18, R18, R22, RZ ;  /* 0x0000001612127227 */ /* 0x000fc800078e00ff */
[----:B------:R-:W-:Y:S02]  /*08c0*/  IMAD.MOV R5, RZ, RZ, -R5 ;  /* 0x000000ffff057224 */ /* 0x000fe400078e0a05 */
[----:B------:R-:W-:Y:S02]  /*08d0*/  IMAD.MOV R14, RZ, RZ, -R14 ;  /* 0x000000ffff0e7224 */ /* 0x000fe400078e0a0e */
[----:B------:R-:W-:Y:S02]  /*08e0*/  IMAD.MOV R20, RZ, RZ, -R15 ;  /* 0x000000ffff147224 */ /* 0x000fe400078e0a0f */
[----:B------:R-:W-:Y:S02]  /*08f0*/  IMAD.MOV R4, RZ, RZ, -R4 ;  /* 0x000000ffff047224 */ /* 0x000fe400078e0a04 */
[----:B------:R-:W-:Y:S02]  /*0900*/  IMAD.MOV R18, RZ, RZ, -R18 ;  /* 0x000000ffff127224 */ /* 0x000fe400078e0a12 */
[----:B------:R-:W-:-:S02]  /*0910*/  IMAD R15, R12, R5, R19 ;  /* 0x000000050c0f7224 */ /* 0x000fc400078e0213 */
[C---:B------:R-:W-:Y:S02]  /*0920*/  IMAD R19, R12.reuse, R14, R21 ;  /* 0x0000000e0c137224 */ /* 0x040fe400078e0215 */
[C---:B------:R-:W-:Y:S01]  /*0930*/  IMAD R21, R12.reuse, R20, R23 ;  /* 0x000000140c157224 */ /* 0x040fe200078e0217 */
[C---:B------:R-:W-:Y:S01]  /*0940*/  ISETP.GT.U32.AND P0, PT, R12.reuse, R15, PT ;  /* 0x0000000f0c00720c */ /* 0x040fe20003f04070 */
[C---:B------:R-:W-:Y:S01]  /*0950*/  IMAD R23, R12.reuse, R4, R25 ;  /* 0x000000040c177224 */ /* 0x040fe200078e0219 */
[C---:B------:R-:W-:Y:S01]  /*0960*/  ISETP.GT.U32.AND P1, PT, R12.reuse, R19, PT ;  /* 0x000000130c00720c */ /* 0x040fe20003f24070 */
[----:B------:R-:W-:Y:S01]  /*0970*/  IMAD R14, R13, R18, R22 ;  /* 0x000000120d0e7224 */ /* 0x000fe200078e0216 */
[C---:B------:R-:W-:Y:S01]  /*0980*/  ISETP.GT.U32.AND P2, PT, R12.reuse, R21, PT ;  /* 0x000000150c00720c */ /* 0x040fe20003f44070 */
[C---:B------:R-:W-:Y:S01]  /*0990*/  IMAD.SHL.U32 R18, R11.reuse, 0x2, RZ ;  /* 0x000000020b127824 */ /* 0x040fe200078e00ff */
[----:B------:R-:W-:Y:S01]  /*09a0*/  ISETP.GT.U32.AND P3, PT, R12, R23, PT ;  /* 0x000000170c00720c */ /* 0x000fe20003f64070 */
[----:B------:R-:W-:Y:S01]  /*09b0*/  IMAD.SHL.U32 R4, R11, 0x8, RZ ;  /* 0x000000080b047824 */ /* 0x000fe200078e00ff */
[----:B------:R-:W-:Y:S01]  /*09c0*/  ISETP.GT.U32.AND P4, PT, R13, R14, PT ;  /* 0x0000000e0d00720c */ /* 0x000fe20003f84070 */
[----:B------:R-:W-:Y:S01]  /*09d0*/  IMAD.SHL.U32 R5, R11, 0x40, RZ ;  /* 0x000000400b057824 */ /* 0x000fe200078e00ff */
[----:B------:R-:W-:-:S02]  /*09e0*/  SHF.R.U32.HI R25, RZ, 0x2, R11 ;  /* 0x00000002ff197819 */ /* 0x000fc4000001160b */
[----:B------:R-:W-:Y:S01]  /*09f0*/  LOP3.LUT R20, R18, 0x10, RZ, 0xc0, !PT ;  /* 0x0000001012147812 */ /* 0x000fe200078ec0ff */
[--C-:B------:R-:W-:Y:S01]  /*0a00*/  @!P0 IMAD.IADD R15, R15, 0x1, -R12.reuse ;  /* 0x000000010f0f8824 */ /* 0x100fe200078e0a0c */
[----:B------:R-:W-:Y:S01]  /*0a10*/  LOP3.LUT R4, R4, 0x30, RZ, 0xc0, !PT ;  /* 0x0000003004047812 */ /* 0x000fe200078ec0ff */
[--C-:B------:R-:W-:Y:S01]  /*0a20*/  @!P1 IMAD.IADD R19, R19, 0x1, -R12.reuse ;  /* 0x0000000113139824 */ /* 0x100fe200078e0a0c */
[----:B------:R-:W-:Y:S01]  /*0a30*/  LOP3.LUT R27, R20, 0x20, R25, 0xf8, !PT ;  /* 0x00000020141b7812 */ /* 0x000fe200078ef819 */
[--C-:B------:R-:W-:Y:S01]  /*0a40*/  @!P2 IMAD.IADD R21, R21, 0x1, -R12.reuse ;  /* 0x000000011515a824 */ /* 0x100fe200078e0a0c */
[C---:B------:R-:W-:Y:S01]  /*0a50*/  ISETP.GT.U32.AND P0, PT, R12.reuse, R15, PT ;  /* 0x0000000f0c00720c */ /* 0x040fe20003f04070 */
[----:B------:R-:W-:Y:S01]  /*0a60*/  @!P3 IMAD.IADD R23, R23, 0x1, -R12 ;  /* 0x000000011717b824 */ /* 0x000fe200078e0a0c */
[----:B------:R-:W-:Y:S01]  /*0a70*/  ISETP.GT.U32.AND P1, PT, R12, R19, PT ;  /* 0x000000130c00720c */ /* 0x000fe20003f24070 */
[----:B------:R-:W-:Y:S01]  /*0a80*/  @!P4 IMAD.IADD R14, R14, 0x1, -R13 ;  /* 0x000000010e0ec824 */ /* 0x000fe200078e0a0d */
[----:B------:R-:W-:-:S02]  /*0a90*/  ISETP.GT.U32.AND P2, PT, R12, R21, PT ;  /* 0x000000150c00720c */ /* 0x000fc40003f44070 */
[----:B------:R-:W-:Y:S02]  /*0aa0*/  ISETP.GT.U32.AND P3, PT, R12, R23, PT ;  /* 0x000000170c00720c */ /* 0x000fe40003f64070 */
[----:B------:R-:W-:Y:S02]  /*0ab0*/  ISETP.GT.U32.AND P4, PT, R13, R14, PT ;  /* 0x0000000e0d00720c */ /* 0x000fe40003f84070 */
[C---:B------:R-:W-:Y:S02]  /*0ac0*/  LOP3.LUT R20, R4.reuse, 0x1c0, R5, 0xf8, !PT ;  /* 0x000001c004147812 */ /* 0x040fe400078ef805 */
[----:B------:R-:W-:Y:S01]  /*0ad0*/  LOP3.LUT R29, R4, 0x600, R29, 0xf8, !PT ;  /* 0x00000600041d7812 */ /* 0x000fe200078ef81d */
[----:B------:R-:W-:Y:S01]  /*0ae0*/  IMAD.SHL.U32 R4, R11, 0x20, RZ ;  /* 0x000000200b047824 */ /* 0x000fe200078e00ff */
[----:B------:R-:W-:Y:S01]  /*0af0*/  LOP3.LUT R27, R20, R27, RZ, 0x3c, !PT ;  /* 0x0000001b141b7212 */ /* 0x000fe200078e3cff */
[--C-:B------:R-:W-:Y:S01]  /*0b00*/  @!P0 IMAD.IADD R15, R15, 0x1, -R12.reuse ;  /* 0x000000010f0f8824 */ /* 0x100fe200078e0a0c */
[----:B------:R-:W-:Y:S01]  /*0b10*/  ISETP.NE.AND P0, PT, R17, RZ, PT ;  /* 0x000000ff1100720c */ /* 0x000fe20003f05270 */
[--C-:B------:R-:W-:Y:S01]  /*0b20*/  @!P2 IMAD.IADD R21, R21, 0x1, -R12.reuse ;  /* 0x000000011515a824 */ /* 0x100fe200078e0a0c */
[----:B------:R-:W-:Y:S01]  /*0b30*/  ISETP.GE.AND P2, PT, R9, RZ, PT ;  /* 0x000000ff0900720c */ /* 0x000fe20003f46270 */
[--C-:B------:R-:W-:Y:S01]  /*0b40*/  @!P3 IMAD.IADD R23, R23, 0x1, -R12.reuse ;  /* 0x000000011717b824 */ /* 0x100fe200078e0a0c */
[----:B------:R-:W-:Y:S01]  /*0b50*/  ISETP.GE.AND P3, PT, R8, RZ, PT ;  /* 0x000000ff0800720c */ /* 0x000fe20003f66270 */
[----:B------:R-:W-:Y:S01]  /*0b60*/  @!P4 IMAD.IADD R14, R14, 0x1, -R13 ;  /* 0x000000010e0ec824 */ /* 0x000fe200078e0a0d */
[----:B------:R-:W-:Y:S01]  /*0b70*/  ISETP.GE.AND P4, PT, R7, RZ, PT ;  /* 0x000000ff0700720c */ /* 0x000fe20003f86270 */
[----:B------:R-:W-:Y:S01]  /*0b80*/  @!P1 IMAD.IADD R19, R19, 0x1, -R12 ;  /* 0x0000000113139824 */ /* 0x000fe200078e0a0c */
[----:B------:R-:W-:Y:S01]  /*0b90*/  LOP3.LUT R24, R4, 0x200, RZ, 0xc0, !PT ;  /* 0x0000020004187812 */ /* 0x000fe200078ec0ff */
[----:B------:R-:W-:Y:S01]  /*0ba0*/  @!P5 IMAD.MOV R23, RZ, RZ, -R23 ;  /* 0x000000ffff17d224 */ /* 0x000fe200078e0a17 */
[----:B------:R-:W-:Y:S01]  /*0bb0*/  ISETP.NE.AND P1, PT, R16, RZ, PT ;  /* 0x000000ff1000720c */ /* 0x000fe20003f25270 */
[----:B------:R-:W-:Y:S01]  /*0bc0*/  @!P6 IMAD.MOV R14, RZ, RZ, -R14 ;  /* 0x000000ffff0ee224 */ /* 0x000fe200078e0a0e */
[----:B------:R-:W-:-:S02]  /*0bd0*/  IADD3 R24, PT, PT, R27, UR4, R24 ;  /* 0x000000041b187c10 */ /* 0x000fc4000fffe018 */
[----:B------:R-:W-:Y:S01]  /*0be0*/  LOP3.LUT R12, RZ, R17, RZ, 0x33, !PT ;  /* 0x00000011ff0c7212 */ /* 0x000fe200078e33ff */
[----:B------:R-:W-:Y:S01]  /*0bf0*/  @!P2 IMAD.MOV R15, RZ, RZ, -R15 ;  /* 0x000000ffff0fa224 */ /* 0x000fe200078e0a0f */
[----:B------:R-:W-:Y:S01]  /*0c00*/  LOP3.LUT R27, R3, 0x8, RZ, 0xfc, !PT ;  /* 0x00000008031b7812 */ /* 0x000fe200078efcff */
[----:B------:R-:W-:Y:S01]  /*0c10*/  @!P3 IMAD.MOV R19, RZ, RZ, -R19 ;  /* 0x000000ffff13b224 */ /* 0x000fe200078e0a13 */
[----:B---3--:R-:W-:Y:S01]  /*0c20*/  LEA R41, P2, R49, UR12, 0x1 ;  /* 0x0000000c31297c11 */ /* 0x008fe2000f8408ff */
[----:B------:R-:W-:Y:S01]  /*0c30*/  @!P4 IMAD.MOV R21, RZ, RZ, -R21 ;  /* 0x000000ffff15c224 */ /* 0x000fe200078e0a15 */
[C---:B------:R-:W-:Y:S01]  /*0c40*/  SEL R15, R12.reuse, R15, !P0 ;  /* 0x0000000f0c0f7207 */ /* 0x040fe20004000000 */
[----:B------:R-:W-:Y:S01]  /*0c50*/  IMAD R51, R27, R38, RZ ;  /* 0x000000261b337224 */ /* 0x000fe200078e02ff */
[----:B------:R-:W-:Y:S01]  /*0c60*/  SEL R19, R12, R19, !P0 ;  /* 0x000000130c137207 */ /* 0x000fe20004000000 */
[----:B------:R-:W-:Y:S01]  /*0c70*/  IMAD.SHL.U32 R38, R38, 0x20, RZ ;  /* 0x0000002026267824 */ /* 0x000fe200078e00ff */
[C---:B------:R-:W-:Y:S01]  /*0c80*/  SEL R21, R12.reuse, R21, !P0 ;  /* 0x000000150c157207 */ /* 0x040fe20004000000 */
[----:B--2---:R-:W-:Y:S01]  /*0c90*/  IMAD R15, R15, UR8, RZ ;  /* 0x000000080f0f7c24 */ /* 0x004fe2000f8e02ff */
[----:B------:R-:W-:Y:S01]  /*0ca0*/  SEL R12, R12, R23, !P0 ;  /* 0x000000170c0c7207 */ /* 0x000fe20004000000 */
[----:B------:R-:W-:Y:S01]  /*0cb0*/  IMAD R19, R19, UR8, RZ ;  /* 0x0000000813137c24 */ /* 0x000fe2000f8e02ff */
[----:B------:R-:W-:Y:S01]  /*0cc0*/  @!P1 LOP3.LUT R14, RZ, R16, RZ, 0x33, !PT ;  /* 0x00000010ff0e9212 */ /* 0x000fe200078e33ff */
[----:B------:R-:W-:Y:S01]  /*0cd0*/  IMAD R21, R21, UR8, RZ ;  /* 0x0000000815157c24 */ /* 0x000fe2000f8e02ff */
[----:B------:R-:W-:Y:S01]  /*0ce0*/  LEA R39, P1, R47, UR12, 0x1 ;  /* 0x0000000c2f277c11 */ /* 0x000fe2000f8208ff */
[----:B------:R-:W-:Y:S01]  /*0cf0*/  IMAD R12, R12, UR8, RZ ;  /* 0x000000080c0c7c24 */ /* 0x000fe2000f8e02ff */
[----:B------:R-:W-:Y:S01]  /*0d00*/  LEA R43, P3, R51, UR12, 0x1 ;  /* 0x0000000c332b7c11 */ /* 0x000fe2000f8608ff */
[----:B------:R-:W-:Y:S01]  /*0d10*/  IMAD R14, R14, UR9, RZ ;  /* 0x000000090e0e7c24 */ /* 0x000fe2000f8e02ff */
[----:B------:R-:W-:-:S02]  /*0d20*/  SHF.R.S32.HI R11, RZ, 0x1f, R40 ;  /* 0x0000001fff0b7819 */ /* 0x000fc40000011428 */
[----:B------:R-:W-:Y:S02]  /*0d30*/  CS2R R16, SRZ ;  /* 0x0000000000107805 */ /* 0x000fe4000001ff00 */
[----:B------:R-:W-:Y:S02]  /*0d40*/  LOP3.LUT R29, R29, 0x30, R18, 0x78, !PT ;  /* 0x000000301d1d7812 */ /* 0x000fe400078e7812 */
[----:B------:R-:W-:Y:S02]  /*0d50*/  LOP3.LUT R18, R18, 0x1fe, RZ, 0xc0, !PT ;  /* 0x000001fe12127812 */ /* 0x000fe400078ec0ff */
[----:B------:R-:W-:Y:S02]  /*0d60*/  LEA.HI.X.SX32 R49, R49, UR13, 0x1, P2 ;  /* 0x0000000d31317c11 */ /* 0x000fe400090f0eff */
[----:B------:R-:W-:Y:S02]  /*0d70*/  LOP3.LUT R20, R5, 0x1c0, RZ, 0xc0, !PT ;  /* 0x000001c005147812 */ /* 0x000fe400078ec0ff */
[----:B------:R-:W-:-:S02]  /*0d80*/  LEA.HI.X.SX32 R47, R47, UR13, 0x1, P1 ;  /* 0x0000000d2f2f7c11 */ /* 0x000fc400088f0eff */
[----:B------:R-:W-:Y:S02]  /*0d90*/  LEA.HI.X.SX32 R51, R51, UR13, 0x1, P3 ;  /* 0x0000000d33337c11 */ /* 0x000fe400098f0eff */
[----:B------:R-:W-:Y:S02]  /*0da0*/  LEA R34, P2, R19, UR14, 0x1 ;  /* 0x0000000e13227c11 */ /* 0x000fe4000f8408ff */
[----:B------:R-:W-:Y:S02]  /*0db0*/  LEA.HI R40, R11, R40, RZ, 0x5 ;  /* 0x000000280b287211 */ /* 0x000fe400078f28ff */
[----:B------:R-:W-:Y:S02]  /*0dc0*/  LEA R45, P0, R59, UR12, 0x1 ;  /* 0x0000000c3b2d7c11 */ /* 0x000fe4000f8008ff */
[----:B------:R-:W-:Y:S02]  /*0dd0*/  LEA R36, P1, R15, UR14, 0x1 ;  /* 0x0000000e0f247c11 */ /* 0x000fe4000f8208ff */
[----:B------:R-:W-:-:S02]  /*0de0*/  LEA R32, P3, R21, UR14, 0x1 ;  /* 0x0000000e15207c11 */ /* 0x000fc4000f8608ff */
[----:B------:R-:W-:Y:S02]  /*0df0*/  LEA R30, P4, R12, UR14, 0x1 ;  /* 0x0000000e0c1e7c11 */ /* 0x000fe4000f8808ff */
[----:B------:R-:W-:Y:S02]  /*0e00*/  LOP3.LUT R11, R18, 0x30, R25, 0x78, !PT ;  /* 0x00000030120b7812 */ /* 0x000fe400078e7819 */
[----:B------:R-:W-:Y:S01]  /*0e10*/  IADD3 R25, PT, PT, R29, UR4, R20 ;  /* 0x000000041d197c10 */ /* 0x000fe2000fffe014 */
[----:B------:R-:W-:Y:S01]  /*0e20*/  IMAD.WIDE R28, R14, 0x2, RZ ;  /* 0x000000020e1c7825 */ /* 0x000fe200078e02ff */
[----:B------:R-:W-:Y:S02]  /*0e30*/  LEA.HI.X.SX32 R35, R19, UR15, 0x1, P2 ;  /* 0x0000000f13237c11 */ /* 0x000fe400090f0eff */
[----:B------:R-:W-:Y:S02]  /*0e40*/  CS2R R18, SRZ ;  /* 0x0000000000127805 */ /* 0x000fe4000001ff00 */
[----:B------:R-:W-:-:S02]  /*0e50*/  LEA.HI.X.SX32 R37, R15, UR15, 0x1, P1 ;  /* 0x0000000f0f257c11 */ /* 0x000fc400088f0eff */
[----:B------:R-:W-:Y:S02]  /*0e60*/  LEA.HI.X.SX32 R33, R21, UR15, 0x1, P3 ;  /* 0x0000000f15217c11 */ /* 0x000fe400098f0eff */
[----:B------:R-:W-:Y:S02]  /*0e70*/  LEA.HI.X.SX32 R31, R12, UR15, 0x1, P4 ;  /* 0x0000000f0c1f7c11 */ /* 0x000fe4000a0f0eff */
[----:B------:R-:W-:Y:S02]  /*0e80*/  LEA.HI.X.SX32 R59, R59, UR13, 0x1, P0 ;  /* 0x0000000d3b3b7c11 */ /* 0x000fe400080f0eff */
[----:B------:R-:W-:-:S07]  /*0e90*/  SHF.R.S32.HI R40, RZ, 0x5, R40 ;  /* 0x00000005ff287819 */ /* 0x000fce0000011428 */
.L_x_1:
[----:B------:R-:W-:Y:S02]  /*0ea0*/  ISETP.GE.AND P0, PT, R3, UR5, PT ;  /* 0x0000000503007c0c */ /* 0x000fe4000bf06270 */
[----:B------:R-:W-:Y:S02]  /*0eb0*/  IADD3 R12, P1, PT, R28, R45, RZ ;  /* 0x0000002d1c0c7210 */ /* 0x000fe40007f3e0ff */
[----:B------:R-:W-:-:S03]  /*0ec0*/  PRMT R22, RZ, 0x7610, R22 ;  /* 0x00007610ff167816 */ /* 0x000fc60000000016 */
[----:B------:R-:W-:Y:S01]  /*0ed0*/  IMAD.X R13, R29, 0x1, R59, P1 ;  /* 0x000000011d0d7824 */ /* 0x000fe200008e063b */
[----:B------:R-:W-:-:S05]  /*0ee0*/  ISETP.GE.AND P1, PT, R27, UR5, PT ;  /* 0x000000051b007c0c */ /* 0x000fca000bf26270 */
[----:B------:R0:W2:Y:S01]  /*0ef0*/  @!P0 LDG.E.U16 R22, desc[UR6][R12.64] ;  /* 0x000000060c168981 */ /* 0x0000a2000c1e1500 */
[----:B------:R-:W-:Y:S02]  /*0f00*/  IADD3 R20, P0, PT, R28, R43, RZ ;  /* 0x0000002b1c147210 */ /* 0x000fe40007f1e0ff */
[----:B------:R-:W-:Y:S02]  /*0f10*/  PRMT R42, RZ, 0x7610, R42 ;  /* 0x00007610ff2a7816 */ /* 0x000fe4000000002a */
[----:B------:R-:W-:Y:S01]  /*0f20*/  ISETP.GE.AND P2, PT, R26, UR5, PT ;  /* 0x000000051a007c0c */ /* 0x000fe2000bf46270 */
[----:B------:R-:W-:Y:S01]  /*0f30*/  IMAD.X R21, R29, 0x1, R51, P0 ;  /* 0x000000011d157824 */ /* 0x000fe200000e0633 */
[----:B------:R-:W-:-:S04]  /*0f40*/  IADD3 R14, P0, PT, R28, R41, RZ ;  /* 0x000000291c0e7210 */ /* 0x000fc80007f1e0ff */
[----:B------:R1:W3:Y:S01]  /*0f50*/  @!P1 LDG.E.U16 R42, desc[UR6][R20.64] ;  /* 0x00000006142a9981 */ /* 0x0002e2000c1e1500 */
[----:B------:R-:W-:Y:S01]  /*0f60*/  ISETP.GE.AND P1, PT, R2, UR5, PT ;  /* 0x0000000502007c0c */ /* 0x000fe2000bf26270 */
[C---:B------:R-:W-:Y:S01]  /*0f70*/  IMAD.X R15, R29.reuse, 0x1, R49, P0 ;  /* 0x000000011d0f7824 */ /* 0x040fe200000e0631 */
[----:B0-----:R-:W-:Y:S02]  /*0f80*/  IADD3 R12, P0, PT, R28, R39, RZ ;  /* 0x000000271c0c7210 */ /* 0x001fe40007f1e0ff */
[----:B------:R-:W-:Y:S02]  /*0f90*/  PRMT R44, RZ, 0x7610, R44 ;  /* 0x00007610ff2c7816 */ /* 0x000fe4000000002c */
[----:B------:R-:W-:Y:S01]  /*0fa0*/  PRMT R46, RZ, 0x7610, R46 ;  /* 0x00007610ff2e7816 */ /* 0x000fe2000000002e */
[----:B------:R-:W-:-:S03]  /*0fb0*/  IMAD.X R13, R29, 0x1, R47, P0 ;  /* 0x000000011d0d7824 */ /* 0x000fc600000e062f */
[----:B------:R0:W4:Y:S01]  /*0fc0*/  @!P2 LDG.E.U16 R44, desc[UR6][R14.64] ;  /* 0x000000060e2ca981 */ /* 0x000122000c1e1500 */
[----:B------:R-:W-:-:S03]  /*0fd0*/  ISETP.GE.AND P2, PT, R0, UR5, PT ;  /* 0x0000000500007c0c */ /* 0x000fc6000bf46270 */
[----:B------:R5:W4:Y:S01]  /*0fe0*/  @!P1 LDG.E.U16 R46, desc[UR6][R12.64] ;  /* 0x000000060c2e9981 */ /* 0x000b22000c1e1500 */
[----:B------:R-:W-:Y:S01]  /*0ff0*/  PRMT R48, RZ, 0x7610, R48 ;  /* 0x00007610ff307816 */ /* 0x000fe20000000030 */
[C---:B-1----:R-:W-:Y:S01]  /*1000*/  IMAD.WIDE R20, R55.reuse, 0x2, R30 ;  /* 0x0000000237147825 */ /* 0x042fe200078e021e */
[----:B------:R-:W-:Y:S01]  /*1010*/  BAR.SYNC.DEFER_BLOCKING 0x0 ;  /* 0x0000000000007b1d */ /* 0x000fe20000010000 */
[----:B------:R-:W-:Y:S02]  /*1020*/  PRMT R50, RZ, 0x7610, R50 ;  /* 0x00007610ff327816 */ /* 0x000fe40000000032 */
[C---:B0-----:R-:W-:Y:S01]  /*1030*/  IMAD.WIDE R14, R55.reuse, 0x2, R32 ;  /* 0x00000002370e7825 */ /* 0x041fe200078e0220 */
[----:B------:R-:W-:Y:S02]  /*1040*/  PRMT R54, RZ, 0x7610, R54 ;  /* 0x00007610ff367816 */ /* 0x000fe40000000036 */
[----:B------:R-:W-:Y:S01]  /*1050*/  PRMT R56, RZ, 0x7610, R56 ;  /* 0x00007610ff387816 */ /* 0x000fe20000000038 */
[----:B-----5:R-:W-:-:S04]  /*1060*/  IMAD.WIDE R12, R55, 0x2, R34 ;  /* 0x00000002370c7825 */ /* 0x020fc800078e0222 */
[----:B------:R-:W-:Y:S01]  /*1070*/  IMAD.WIDE R52, R55, 0x2, R36 ;  /* 0x0000000237347825 */ /* 0x000fe200078e0224 */
[----:B------:R-:W5:Y:S04]  /*1080*/  @!P2 LDG.E.U16 R48, desc[UR6][R20.64] ;  /* 0x000000061430a981 */ /* 0x000f68000c1e1500 */
[----:B------:R-:W5:Y:S04]  /*1090*/  @!P2 LDG.E.U16 R50, desc[UR6][R14.64] ;  /* 0x000000060e32a981 */ /* 0x000f68000c1e1500 */
[----:B------:R-:W5:Y:S04]  /*10a0*/  @!P2 LDG.E.U16 R54, desc[UR6][R12.64] ;  /* 0x000000060c36a981 */ /* 0x000f68000c1e1500 */
[----:B------:R-:W5:Y:S01]  /*10b0*/  @!P2 LDG.E.U16 R56, desc[UR6][R52.64] ;  /* 0x000000063438a981 */ /* 0x000f62000c1e1500 */
[----:B------:R-:W-:-:S05]  /*10c0*/  VIADD R40, R40, 0xffffffff ;  /* 0xffffffff28287836 */ /* 0x000fca0000000000 */
[----:B------:R-:W-:Y:S01]  /*10d0*/  ISETP.NE.U32.AND P0, PT, R40, RZ, PT ;  /* 0x000000ff2800720c */ /* 0x000fe20003f05070 */
[----:B------:R-:W-:Y:S01]  /*10e0*/  UIADD3 UR5, UPT, UPT, UR5, -0x20, URZ ;  /* 0xffffffe005057890 */ /* 0x000fe2000fffe0ff */
[----:B------:R-:W-:-:S04]  /*10f0*/  IMAD.WIDE R36, R57, 0x2, R36 ;  /* 0x0000000239247825 */ /* 0x000fc800078e0224 */
[----:B------:R-:W-:-:S04]  /*1100*/  IMAD.WIDE R34, R57, 0x2, R34 ;  /* 0x0000000239227825 */ /* 0x000fc800078e0222 */
[----:B------:R-:W-:-:S04]  /*1110*/  IMAD.WIDE R32, R57, 0x2, R32 ;  /* 0x0000000239207825 */ /* 0x000fc800078e0220 */
[----:B------:R-:W-:-:S04]  /*1120*/  IMAD.WIDE R30, R57, 0x2, R30 ;  /* 0x00000002391e7825 */ /* 0x000fc800078e021e */
[----:B------:R-:W-:Y:S01]  /*1130*/  IMAD.WIDE R28, R38, 0x2, R28 ;  /* 0x00000002261c7825 */ /* 0x000fe200078e021c */
[----:B--2---:R-:W-:Y:S04]  /*1140*/  STS.U16 [R11+UR4], R22 ;  /* 0x000000160b007988 */ /* 0x004fe80008000404 */
[----:B---3--:R-:W-:Y:S04]  /*1150*/  STS.U16 [R11+UR4+0x200], R42 ;  /* 0x0002002a0b007988 */ /* 0x008fe80008000404 */
[----:B----4-:R-:W-:Y:S04]  /*1160*/  STS.U16 [R11+UR4+0x400], R44 ;  /* 0x0004002c0b007988 */ /* 0x010fe80008000404 */
[----:B------:R-:W-:Y:S04]  /*1170*/  STS.U16 [R11+UR4+0x600], R46 ;  /* 0x0006002e0b007988 */ /* 0x000fe80008000404 */
[----:B-----5:R-:W-:Y:S04]  /*1180*/  STS.U16 [R11+UR4+0x800], R48 ;  /* 0x000800300b007988 */ /* 0x020fe80008000404 */
[----:B------:R-:W-:Y:S04]  /*1190*/  STS.U16 [R11+UR4+0xa00], R50 ;  /* 0x000a00320b007988 */ /* 0x000fe80008000404 */
[----:B------:R-:W-:Y:S04]  /*11a0*/  STS.U16 [R11+UR4+0xc00], R54 ;  /* 0x000c00360b007988 */ /* 0x000fe80008000404 */
[----:B------:R-:W-:Y:S01]  /*11b0*/  STS.U16 [R11+UR4+0xe00], R56 ;  /* 0x000e00380b007988 */ /* 0x000fe20008000404 */
[----:B------:R-:W-:Y:S06]  /*11c0*/  BAR.SYNC.DEFER_BLOCKING 0x0 ;  /* 0x0000000000007b1d */ /* 0x000fec0000010000 */
[----:B------:R-:W-:Y:S04]  /*11d0*/  LDSM.16.MT88.4 R20, [R24] ;  /* 0x000000001814783b */ /* 0x000fe80000004200 */
[----:B------:R-:W0:Y:S02]  /*11e0*/  LDSM.16.M88.4 R12, [R25+0x800] ;  /* 0x00080000190c783b */ /* 0x000e240000000200 */
[----:B0-----:R-:W-:Y:S02]  /*11f0*/  HMMA.16816.F32 R16, R20, R12, R16 ;  /* 0x0000000c1410723c */ /* 0x001fe40000001810 */
[----:B------:R-:W0:-:S15]  /*1200*/  LDSM.16.MT88.4 R20, [R24+0x400] ;  /* 0x000400001814783b */ /* 0x000e1e0000004200 */
[----:B------:R-:W-:-:S03]  /*1210*/  NOP ;  /* 0x0000000000007918 */ /* 0x000fc60000000000 */
[----:B0-----:R-:W-:Y:S01]  /*1220*/  HMMA.16816.F32 R16, R20, R14, R16 ;  /* 0x0000000e1410723c */ /* 0x001fe20000001810 */
[----:B------:R-:W-:-:S04]  /*1230*/  NOP ;  /* 0x0000000000007918 */ /* 0x000fc80000000000 */
[----:B------:R-:W-:-:S15]  /*1240*/  @P0 BRA `(.L_x_1) ;  /* 0xfffffffc00140947 */ /* 0x000fde000383ffff */
[----:B------:R-:W-:Y:S02]  /*1250*/  F2FP.F16.F32.PACK_AB R18, R19, R18 ;  /* 0x000000121312723e */ /* 0x000fe400000000ff */
[----:B------:R-:W-:-:S07]  /*1260*/  F2FP.F16.F32.PACK_AB R12, R17, R16 ;  /* 0x00000010110c723e */ /* 0x000fce00000000ff */
.L_x_0:
[----:B------:R-:W0:Y:S01]  /*1270*/  S2R R11, SR_TID.X ;  /* 0x00000000000b7919 */ /* 0x000e220000002100 */
[----:B------:R-:W1:Y:S01]  /*1280*/  S2UR UR5, SR_CgaCtaId ;  /* 0x00000000000579c3 */ /* 0x000e620000008800 */
[----:B------:R-:W-:Y:S01]  /*1290*/  LOP3.LUT R4, R4, 0x60, RZ, 0xc0, !PT ;  /* 0x0000006004047812 */ /* 0x000fe200078ec0ff */
[----:B------:R-:W-:-:S06]  /*12a0*/  UMOV UR4, 0x400 ;  /* 0x0000040000047882 */ /* 0x000fcc0000000000 */
[----:B------:R-:W-:Y:S01]  /*12b0*/  BAR.SYNC.DEFER_BLOCKING 0x0 ;  /* 0x0000000000007b1d */ /* 0x000fe20000010000 */
[----:B------:R-:W-:-:S05]  /*12c0*/  LOP3.LUT R14, R5, 0x600, RZ, 0xc0, !PT ;  /* 0x00000600050e7812 */ /* 0x000fca00078ec0ff */
[----:B------:R-:W2:Y:S01]  /*12d0*/  LDCU.128 UR8, c[0x0][0x390] ;  /* 0x00007200ff0877ac */ /* 0x000ea20008000c00 */
[----:B------:R-:W3:Y:S01]  /*12e0*/  LDCU UR12, c[0x0][0x3b8] ;  /* 0x00007700ff0c77ac */ /* 0x000ee20008000800 */
[----:B-1----:R-:W-:Y:S01]  /*12f0*/  ULEA UR4, UR5, UR4, 0x18 ;  /* 0x0000000405047291 */ /* 0x002fe2000f8ec0ff */
[----:B------:R-:W1:Y:S01]  /*1300*/  LDCU UR5, c[0x0][0x3b4] ;  /* 0x00007680ff0577ac */ /* 0x000e620008000800 */
[----:B--2---:R-:W-:Y:S02]  /*1310*/  ISETP.GE.AND P0, PT, R10, UR10, PT ;  /* 0x0000000a0a007c0c */ /* 0x004fe4000bf06270 */
[--C-:B0-----:R-:W-:Y:S01]  /*1320*/  SHF.R.S32.HI R2, RZ, 0x7, R11.reuse ;  /* 0x00000007ff027819 */ /* 0x101fe2000001140b */
[----:B------:R-:W-:Y:S01]  /*1330*/  IMAD.SHL.U32 R3, R11, 0x4, RZ ;  /* 0x000000040b037824 */ /* 0x000fe200078e00ff */
[--C-:B------:R-:W-:Y:S02]  /*1340*/  SHF.R.U32.HI R0, RZ, 0x4, R11.reuse ;  /* 0x00000004ff007819 */ /* 0x100fe4000001160b */
[----:B------:R-:W-:-:S02]  /*1350*/  LOP3.LUT R5, R4, 0x1c, R11, 0xf8, !PT ;  /* 0x0000001c04057812 */ /* 0x000fc400078ef80b */
[----:B------:R-:W-:Y:S02]  /*1360*/  SGXT R2, R2, 0x1 ;  /* 0x000000010202781a */ /* 0x000fe40000000200 */
[--C-:B------:R-:W-:Y:S02]  /*1370*/  LOP3.LUT R0, R0, 0x102, R3.reuse, 0xc8, !PT ;  /* 0x0000010200007812 */ /* 0x100fe400078ec803 */
[----:B------:R-:W-:Y:S02]  /*1380*/  LOP3.LUT R5, R5, 0x440, R2, 0x78, !PT ;  /* 0x0000044005057812 */ /* 0x000fe400078e7802 */
[----:B------:R-:W-:Y:S01]  /*1390*/  LOP3.LUT R3, R14, 0xfc, R3, 0xf8, !PT ;  /* 0x000000fc0e037812 */ /* 0x000fe200078ef803 */
[----:B-1----:R-:W-:Y:S01]  /*13a0*/  IMAD R10, R10, UR5, RZ ;  /* 0x000000050a0a7c24 */ /* 0x002fe2000f8e02ff */
[----:B------:R-:W-:Y:S01]  /*13b0*/  SHF.R.U32.HI R2, RZ, 0x1, R11 ;  /* 0x00000001ff027819 */ /* 0x000fe2000001160b */
[----:B---3--:R-:W-:Y:S01]  /*13c0*/  IMAD R11, R8, UR12, RZ ;  /* 0x0000000c080b7c24 */ /* 0x008fe2000f8e02ff */
[----:B------:R-:W-:-:S02]  /*13d0*/  LOP3.LUT R0, R0, R5, RZ, 0xfc, !PT ;  /* 0x0000000500007212 */ /* 0x000fc400078efcff */
[----:B------:R-:W-:Y:S02]  /*13e0*/  LOP3.LUT R3, R3, 0x60, R2, 0x78, !PT ;  /* 0x0000006003037812 */ /* 0x000fe400078e7802 */
[----:B------:R-:W-:Y:S01]  /*13f0*/  PRMT R4, R12, 0x7632, R4 ;  /* 0x000076320c047816 */ /* 0x000fe20000000004 */
[----:B------:R0:W-:Y:S01]  /*1400*/  STS.U16 [R0+UR4], R12 ;  /* 0x0000000c00007988 */ /* 0x0001e20008000404 */
[----:B------:R-:W-:Y:S02]  /*1410*/  LOP3.LUT R2, R0, 0x20, RZ, 0x3c, !PT ;  /* 0x0000002000027812 */ /* 0x000fe400078e3cff */
[----:B------:R-:W-:Y:S01]  /*1420*/  PRMT R5, R18, 0x7632, R5 ;  /* 0x0000763212057816 */ /* 0x000fe20000000005 */
[----:B------:R1:W-:Y:S01]  /*1430*/  STS.U16 [R0+UR4+0x80], R4 ;  /* 0x0000800400007988 */ /* 0x0003e20008000404 */
[C---:B------:R-:W-:Y:S01]  /*1440*/  ISETP.LT.AND P2, PT, R7.reuse, UR11, !P0 ;  /* 0x0000000b07007c0c */ /* 0x040fe2000c741270 */
[----:B------:R-:W-:Y:S01]  /*1450*/  IMAD R7, R7, UR12, RZ ;  /* 0x0000000c07077c24 */ /* 0x000fe2000f8e02ff */
[----:B------:R-:W-:Y:S01]  /*1460*/  ISETP.LT.AND P3, PT, R6, UR11, !P0 ;  /* 0x0000000b06007c0c */ /* 0x000fe2000c761270 */
[----:B------:R-:W-:Y:S01]  /*1470*/  STS.U16 [R2+UR4+0x200], R18 ;  /* 0x0002001202007988 */ /* 0x000fe20008000404 */
[----:B------:R-:W-:Y:S01]  /*1480*/  ISETP.LT.AND P1, PT, R8, UR11, !P0 ;  /* 0x0000000b08007c0c */ /* 0x000fe2000c721270 */
[C---:B0-----:R-:W-:Y:S01]  /*1490*/  IMAD R12, R9.reuse, UR12, RZ ;  /* 0x0000000c090c7c24 */ /* 0x041fe2000f8e02ff */
[----:B------:R-:W-:Y:S01]  /*14a0*/  ISETP.LT.AND P0, PT, R9, UR11, !P0 ;  /* 0x0000000b09007c0c */ /* 0x000fe2000c701270 */
[----:B------:R0:W-:Y:S01]  /*14b0*/  STS.U16 [R2+UR4+0x280], R5 ;  /* 0x0002800502007988 */ /* 0x0001e20008000404 */
[----:B-1----:R-:W-:Y:S01]  /*14c0*/  IMAD R0, R6, UR12, RZ ;  /* 0x0000000c06007c24 */ /* 0x002fe2000f8e02ff */
[----:B------:R-:W-:Y:S01]  /*14d0*/  BAR.SYNC.DEFER_BLOCKING 0x0 ;  /* 0x0000000000007b1d */ /* 0x000fe20000010000 */
[----:B0-----:R-:W-:-:S04]  /*14e0*/  LEA R5, P4, R10, UR8, 0x1 ;  /* 0x000000080a057c11 */ /* 0x001fc8000f8808ff */
[----:B------:R-:W-:Y:S02]  /*14f0*/  LEA.HI.X.SX32 R10, R10, UR9, 0x1, P4 ;  /* 0x000000090a0a7c11 */ /* 0x000fe4000a0f0eff */
[CC--:B------:R-:W-:Y:S02]  /*1500*/  LEA R2, P4, R0.reuse, R5.reuse, 0x1 ;  /* 0x0000000500027211 */ /* 0x0c0fe400078808ff */
[-C--:B------:R-:W-:Y:S02]  /*1510*/  LEA R4, P6, R7, R5.reuse, 0x1 ;  /* 0x0000000507047211 */ /* 0x080fe400078c08ff */
[----:B------:R-:W-:Y:S01]  /*1520*/  LEA R6, P5, R11, R5, 0x1 ;  /* 0x000000050b067211 */ /* 0x000fe200078a08ff */
[----:B------:R-:W0:Y:S04]  /*1530*/  LDS R13, [R3+UR4] ;  /* 0x00000004030d7984 */ /* 0x000e280008000800 */
[----:B------:R1:W2:Y:S02]  /*1540*/  LDS R15, [R3+UR4+0x100] ;  /* 0x00010004030f7984 */ /* 0x0002a40008000800 */
[----:B-1----:R-:W-:-:S02]  /*1550*/  LEA.HI.X.SX32 R3, R0, R10, 0x1, P4 ;  /* 0x0000000a00037211 */ /* 0x002fc400020f0eff */
[C---:B------:R-:W-:Y:S02]  /*1560*/  LEA R8, P4, R12.reuse, R5, 0x1 ;  /* 0x000000050c087211 */ /* 0x040fe400078808ff */
[-C--:B------:R-:W-:Y:S02]  /*1570*/  LEA.HI.X.SX32 R5, R7, R10.reuse, 0x1, P6 ;  /* 0x0000000a07057211 */ /* 0x080fe400030f0eff */
[-C--:B------:R-:W-:Y:S02]  /*1580*/  LEA.HI.X.SX32 R7, R11, R10.reuse, 0x1, P5 ;  /* 0x0000000a0b077211 */ /* 0x080fe400028f0eff */
[----:B------:R-:W-:Y:S02]  /*1590*/  LEA.HI.X.SX32 R9, R12, R10, 0x1, P4 ;  /* 0x0000000a0c097211 */ /* 0x000fe400020f0eff */
[----:B0-----:R-:W-:Y:S01]  /*15a0*/  PRMT R0, R13, 0x7632, R0 ;  /* 0x000076320d007816 */ /* 0x001fe20000000000 */
[----:B------:R0:W-:Y:S04]  /*15b0*/  @P3 STG.E.U16 desc[UR6][R2.64], R13 ;  /* 0x0000000d02003986 */ /* 0x0001e8000c101506 */
[----:B------:R0:W-:Y:S04]  /*15c0*/  @P2 STG.E.U16 desc[UR6][R4.64], R0 ;  /* 0x0000000004002986 */ /* 0x0001e8000c101506 */
[----:B--2---:R0:W-:Y:S01]  /*15d0*/  @P1 STG.E.U16 desc[UR6][R6.64], R15 ;  /* 0x0000000f06001986 */ /* 0x0041e2000c101506 */
[----:B------:R-:W-:Y:S05]  /*15e0*/  @!P0 EXIT ;  /* 0x000000000000894d */ /* 0x000fea0003800000 */
[----:B0-----:R-:W-:-:S05]  /*15f0*/  PRMT R4, R15, 0x7632, R4 ;  /* 0x000076320f047816 */ /* 0x001fca0000000004 */
[----:B------:R-:W-:Y:S01]  /*1600*/  STG.E.U16 desc[UR6][R8.64], R4 ;  /* 0x0000000408007986 */ /* 0x000fe2000c101506 */
[----:B------:R-:W-:Y:S05]  /*1610*/  EXIT ;  /* 0x000000000000794d */ /* 0x000fea0003800000 */
.L_x_2:
[----:B------:R-:W-:-:S00]  /*1620*/  BRA `(.L_x_2) ;  /* 0xfffffffc00fc7947 */ /* 0x000fc0000383ffff */
[----:B------:R-:W-:-:S00]  /*1630*/  NOP ;  /* 0x0000000000007918 */ /* 0x000fc00000000000 */
        /* <DEDUP_REMOVED lines=12> */
.L_x_3:


//--------------------- .nv.shared.matmul_kernel  --------------------------
	.section	.nv.shared.matmul_kernel,"aw",@nobits
	.sectionflags	@""
	.align	16
	.zero		1024


//--------------------- .nv.shared.reserved.0     --------------------------
	.section	.nv.shared.reserved.0,"aw",@nobits
	.weak		__nv_reservedSMEM_offset_0_alias
	.size		__nv_reservedSMEM_offset_0_alias, 0, 64
	.other		__nv_reservedSMEM_offset_0_alias,@"STO_CUDA_RESERVED_SHARED STV_DEFAULT"
__nv_reservedSMEM_offset_0_alias:
	.zero		0
	.zero		64


//--------------------- .nv.constant0.matmul_kernel --------------------------
	.section	.nv.constant0.matmul_kernel,"a",@progbits
	.sectionflags	@""
	.align	4
.nv.constant0.matmul_kernel:
	.zero		976


//--------------------- SYMBOLS --------------------------

	.type		.nv.reservedSmem.offset0,@object
	.size		.nv.reservedSmem.offset0,0x4
	.type		.nv.reservedSmem.cap,@object
	.size		.nv.reservedSmem.cap,0x4
